//
// Generated by NVIDIA NVVM Compiler
//
// Compiler Build ID: CL-36424714
// Cuda compilation tools, release 13.0, V13.0.88
// Based on NVVM 20.0.0
//

.version 9.0
.target sm_100
.address_size 64

	// .globl	lambda_11973
// _ZZ12lambda_11973E21reserver_shared_13150 has been demoted

.visible .entry lambda_11973(
	.param .u64 .ptr .align 1 lambda_11973_param_0,
	.param .u64 .ptr .align 1 lambda_11973_param_1
)
.maxntid 128
{
	.reg .b32 	%r<14>;
	.reg .b32 	%f<2>;
	.reg .b64 	%rd<8>;
	// demoted variable
	.shared .align 4 .b8 _ZZ12lambda_11973E21reserver_shared_13150[512];
	ld.param.u64 	%rd1, [lambda_11973_param_0];
	ld.param.u64 	%rd2, [lambda_11973_param_1];
	cvta.to.global.u64 	%rd3, %rd2;
	cvta.to.global.u64 	%rd4, %rd1;
	mov.u32 	%r1, %tid.x;
	mov.u32 	%r2, %ntid.x;
	mov.u32 	%r3, %ctaid.x;
	mov.u32 	%r4, %tid.y;
	mov.u32 	%r5, %ntid.y;
	mov.u32 	%r6, %ctaid.y;
	mad.lo.s32 	%r7, %r5, %r6, %r4;
	mad.lo.s32 	%r8, %r2, %r3, %r1;
	shl.b32 	%r9, %r7, 11;
	add.s32 	%r10, %r9, %r8;
	mul.wide.u32 	%rd5, %r10, 4;
	add.s64 	%rd6, %rd4, %rd5;
	ld.global.f32 	%f1, [%rd6];
	shl.b32 	%r11, %r1, 2;
	mov.u32 	%r12, _ZZ12lambda_11973E21reserver_shared_13150;
	add.s32 	%r13, %r12, %r11;
	st.shared.f32 	[%r13], %f1;
	add.s64 	%rd7, %rd3, %rd5;
	st.global.f32 	[%rd7], %f1;
	ret;

}


// ===== COMPILED SASS (sm_100) =====

	.target	sm_100

	.elftype	@"ET_EXEC"


//--------------------- .note.nv.tkinfo           --------------------------
	.section	.note.nv.tkinfo,"",@"SHT_NOTE"
	.sectionflags	@"SHF_NOTE_NV_TKINFO"
	.tkinfo
        /*0018*/ 	.word	0x00000002
        /*0030*/ 	.string	""
        /*0030*/ 	.string	"ptxas"
        /*0030*/ 	.string	"Cuda compilation tools, release 13.0, V13.0.88"
        /*0030*/ 	.string	"Build cuda_13.0.r13.0/compiler.36424714_0"
        /*0030*/ 	.string	"-arch sm_100 -m 64 "



//--------------------- .note.nv.cuinfo           --------------------------
	.section	.note.nv.cuinfo,"",@"SHT_NOTE"
	.sectionflags	@"SHF_NOTE_NV_CUINFO"
        /*0018*/ 	.short	0x0002
        /*001a*/ 	.short	0x0064
        /*001c*/ 	.short	0x0082
	.zero		2


//--------------------- .nv.info                  --------------------------
	.section	.nv.info,"",@"SHT_CUDA_INFO"
	.align	4


	//----- nvinfo : EIATTR_REGCOUNT
	.align		4
        /*0000*/ 	.byte	0x04, 0x2f
        /*0002*/ 	.short	(.L_1 - .L_0)
	.align		4
.L_0:
        /*0004*/ 	.word	index@(lambda_11973)
        /*0008*/ 	.word	0x0000000a


	//----- nvinfo : EIATTR_FRAME_SIZE
	.align		4
.L_1:
        /*000c*/ 	.byte	0x04, 0x11
        /*000e*/ 	.short	(.L_3 - .L_2)
	.align		4
.L_2:
        /*0010*/ 	.word	index@(lambda_11973)
        /*0014*/ 	.word	0x00000000


	//----- nvinfo : EIATTR_MIN_STACK_SIZE
	.align		4
.L_3:
        /*0018*/ 	.byte	0x04, 0x12
        /*001a*/ 	.short	(.L_5 - .L_4)
	.align		4
.L_4:
        /*001c*/ 	.word	index@(lambda_11973)
        /*0020*/ 	.word	0x00000000
.L_5:


//--------------------- .nv.compat                --------------------------
	.section	.nv.compat,"",@"SHT_CUDA_COMPAT_INFO"
	.align	4
        /*0000*/ 	.byte	0x02, 0x09, 0x00, 0x00, 0x02, 0x02, 0x01, 0x00, 0x02, 0x05, 0x05, 0x00, 0x03, 0x07, 0x01, 0x01
        /*0010*/ 	.byte	0x02, 0x03, 0x00, 0x00, 0x02, 0x06, 0x01, 0x00, 0x04, 0x0b, 0x08, 0x00, 0x09, 0x00, 0x00, 0x00
        /*0020*/ 	.byte	0x00, 0x00, 0x00, 0x00


//--------------------- .nv.info.lambda_11973     --------------------------
	.section	.nv.info.lambda_11973,"",@"SHT_CUDA_INFO"
	.sectionflags	@""
	.align	4


	//----- nvinfo : EIATTR_CUDA_API_VERSION
	.align		4
        /*0000*/ 	.byte	0x04, 0x37
        /*0002*/ 	.short	(.L_7 - .L_6)
.L_6:
        /*0004*/ 	.word	0x00000082


	//----- nvinfo : EIATTR_KPARAM_INFO
	.align		4
.L_7:
        /*0008*/ 	.byte	0x04, 0x17
        /*000a*/ 	.short	(.L_9 - .L_8)
.L_8:
        /*000c*/ 	.word	0x00000000
        /*0010*/ 	.short	0x0001
        /*0012*/ 	.short	0x0008
        /*0014*/ 	.byte	0x00, 0xf5, 0x21, 0x00


	//----- nvinfo : EIATTR_KPARAM_INFO
	.align		4
.L_9:
        /*0018*/ 	.byte	0x04, 0x17
        /*001a*/ 	.short	(.L_11 - .L_10)
.L_10:
        /*001c*/ 	.word	0x00000000
        /*0020*/ 	.short	0x0000
        /*0022*/ 	.short	0x0000
        /*0024*/ 	.byte	0x00, 0xf5, 0x21, 0x00


	//----- nvinfo : EIATTR_SPARSE_MMA_MASK
	.align		4
.L_11:
        /*0028*/ 	.byte	0x03, 0x50
        /*002a*/ 	.short	0x0000


	//----- nvinfo : EIATTR_MAXREG_COUNT
	.align		4
        /*002c*/ 	.byte	0x03, 0x1b
        /*002e*/ 	.short	0x00ff


	//----- nvinfo : EIATTR_MERCURY_ISA_VERSION
	.align		4
        /*0030*/ 	.byte	0x03, 0x5f
        /*0032*/ 	.short	0x0101


	//----- nvinfo : EIATTR_VRC_CTA_INIT_COUNT
	.align		4
        /*0034*/ 	.byte	0x02, 0x4a
	.zero		1
	.zero		1


	//----- nvinfo : EIATTR_EXIT_INSTR_OFFSETS
	.align		4
        /*0038*/ 	.byte	0x04, 0x1c
        /*003a*/ 	.short	(.L_13 - .L_12)


	//   ....[0]....
.L_12:
        /*003c*/ 	.word	0x00000160


	//----- nvinfo : EIATTR_MAX_THREADS
	.align		4
.L_13:
        /*0040*/ 	.byte	0x04, 0x05
        /*0042*/ 	.short	(.L_15 - .L_14)
.L_14:
        /*0044*/ 	.word	0x00000080
        /*0048*/ 	.word	0x00000001
        /*004c*/ 	.word	0x00000001


	//----- nvinfo : EIATTR_CBANK_PARAM_SIZE
	.align		4
.L_15:
        /*0050*/ 	.byte	0x03, 0x19
        /*0052*/ 	.short	0x0010


	//----- nvinfo : EIATTR_PARAM_CBANK
	.align		4
        /*0054*/ 	.byte	0x04, 0x0a
        /*0056*/ 	.short	(.L_17 - .L_16)
	.align		4
.L_16:
        /*0058*/ 	.word	index@(.nv.constant0.lambda_11973)
        /*005c*/ 	.short	0x0380
        /*005e*/ 	.short	0x0010


	//----- nvinfo : EIATTR_SW_WAR
	.align		4
.L_17:
        /*0060*/ 	.byte	0x04, 0x36
        /*0062*/ 	.short	(.L_19 - .L_18)
.L_18:
        /*0064*/ 	.word	0x00000008
.L_19:


//--------------------- .nv.callgraph             --------------------------
	.section	.nv.callgraph,"",@"SHT_CUDA_CALLGRAPH"
	.align	4
	.sectionentsize	8
	.align		4
        /*0000*/ 	.word	0x00000000
	.align		4
        /*0004*/ 	.word	0xffffffff
	.align		4
        /*0008*/ 	.word	0x00000000
	.align		4
        /*000c*/ 	.word	0xfffffffe
	.align		4
        /*0010*/ 	.word	0x00000000
	.align		4
        /*0014*/ 	.word	0xfffffffd
	.align		4
        /*0018*/ 	.word	0x00000000
	.align		4
        /*001c*/ 	.word	0xfffffffc


//--------------------- .text.lambda_11973        --------------------------
	.section	.text.lambda_11973,"ax",@progbits
	.align	128
        .global         lambda_11973
        .type           lambda_11973,@function
        .size           lambda_11973,(.L_x_1 - lambda_11973)
        .other          lambda_11973,@"STO_CUDA_ENTRY STV_DEFAULT"
lambda_11973:
.text.lambda_11973:
[----:B------:R-:W-:Y:S01]  /*0000*/  LDC R1, c[0x0][0x37c] ;  /* 0x0000df00ff017b82 */ /* 0x000fe20000000800 */
[----:B------:R-:W0:Y:S01]  /*0010*/  S2R R0, SR_TID.Y ;  /* 0x0000000000007919 */ /* 0x000e220000002200 */
[----:B------:R-:W1:Y:S06]  /*0020*/  LDCU UR4, c[0x0][0x360] ;  /* 0x00006c00ff0477ac */ /* 0x000e6c0008000800 */
[----:B------:R-:W2:Y:S01]  /*0030*/  LDC.64 R2, c[0x0][0x380] ;  /* 0x0000e000ff027b82 */ /* 0x000ea20000000a00 */
[----:B------:R-:W0:Y:S01]  /*0040*/  S2R R7, SR_CTAID.Y ;  /* 0x0000000000077919 */ /* 0x000e220000002600 */
[----:B------:R-:W0:Y:S01]  /*0050*/  LDCU UR5, c[0x0][0x364] ;  /* 0x00006c80ff0577ac */ /* 0x000e220008000800 */
[----:B------:R-:W1:Y:S01]  /*0060*/  S2R R6, SR_TID.X ;  /* 0x0000000000067919 */ /* 0x000e620000002100 */
[----:B------:R-:W3:Y:S01]  /*0070*/  LDCU.64 UR6, c[0x0][0x358] ;  /* 0x00006b00ff0677ac */ /* 0x000ee20008000a00 */
[----:B------:R-:W1:Y:S01]  /*0080*/  S2R R5, SR_CTAID.X ;  /* 0x0000000000057919 */ /* 0x000e620000002500 */
[----:B0-----:R-:W-:-:S02]  /*0090*/  IMAD R0, R7, UR5, R0 ;  /* 0x0000000507007c24 */ /* 0x001fc4000f8e0200 */
[----:B-1----:R-:W-:-:S05]  /*00a0*/  IMAD R5, R5, UR4, R6 ;  /* 0x0000000405057c24 */ /* 0x002fca000f8e0206 */
[----:B------:R-:W-:Y:S01]  /*00b0*/  LEA R7, R0, R5, 0xb ;  /* 0x0000000500077211 */ /* 0x000fe200078e58ff */
[----:B------:R-:W0:Y:S04]  /*00c0*/  S2UR UR5, SR_CgaCtaId ;  /* 0x00000000000579c3 */ /* 0x000e280000008800 */
[----:B--2---:R-:W-:-:S04]  /*00d0*/  IMAD.WIDE.U32 R2, R7, 0x4, R2 ;  /* 0x0000000407027825 */ /* 0x004fc800078e0002 */
[----:B------:R-:W1:Y:S02]  /*00e0*/  LDC.64 R4, c[0x0][0x388] ;  /* 0x0000e200ff047b82 */ /* 0x000e640000000a00 */
[----:B---3--:R-:W2:Y:S01]  /*00f0*/  LDG.E R3, desc[UR6][R2.64] ;  /* 0x0000000602037981 */ /* 0x008ea2000c1e1900 */
[----:B------:R-:W-:Y:S02]  /*0100*/  UMOV UR4, 0x400 ;  /* 0x0000040000047882 */ /* 0x000fe40000000000 */
[----:B0-----:R-:W-:-:S06]  /*0110*/  ULEA UR4, UR5, UR4, 0x18 ;  /* 0x0000000405047291 */ /* 0x001fcc000f8ec0ff */
[----:B------:R-:W-:Y:S01]  /*0120*/  LEA R0, R6, UR4, 0x2 ;  /* 0x0000000406007c11 */ /* 0x000fe2000f8e10ff */
[----:B-1----:R-:W-:-:S04]  /*0130*/  IMAD.WIDE.U32 R4, R7, 0x4, R4 ;  /* 0x0000000407047825 */ /* 0x002fc800078e0004 */
[----:B--2---:R-:W-:Y:S04]  /*0140*/  STS [R0], R3 ;  /* 0x0000000300007388 */ /* 0x004fe80000000800 */
[----:B------:R-:W-:Y:S01]  /*0150*/  STG.E desc[UR6][R4.64], R3 ;  /* 0x0000000304007986 */ /* 0x000fe2000c101906 */
[----:B------:R-:W-:Y:S05]  /*0160*/  EXIT ;  /* 0x000000000000794d */ /* 0x000fea0003800000 */
.L_x_0:
[----:B------:R-:W-:-:S00]  /*0170*/  BRA `(.L_x_0) ;  /* 0xfffffffc00fc7947 */ /* 0x000fc0000383ffff */
[----:B------:R-:W-:-:S00]  /*0180*/  NOP ;  /* 0x0000000000007918 */ /* 0x000fc00000000000 */
[----:B------:R-:W-:-:S00]  /*0190*/  NOP ;  /* 0x0000000000007918 */ /* 0x000fc00000000000 */
[----:B------:R-:W-:-:S00]  /*01a0*/  NOP ;  /* 0x0000000000007918 */ /* 0x000fc00000000000 */
[----:B------:R-:W-:-:S00]  /*01b0*/  NOP ;  /* 0x0000000000007918 */ /* 0x000fc00000000000 */
[----:B------:R-:W-:-:S00]  /*01c0*/  NOP ;  /* 0x0000000000007918 */ /* 0x000fc00000000000 */
[----:B------:R-:W-:-:S00]  /*01d0*/  NOP ;  /* 0x0000000000007918 */ /* 0x000fc00000000000 */
[----:B------:R-:W-:-:S00]  /*01e0*/  NOP ;  /* 0x0000000000007918 */ /* 0x000fc00000000000 */
[----:B------:R-:W-:-:S00]  /*01f0*/  NOP ;  /* 0x0000000000007918 */ /* 0x000fc00000000000 */
.L_x_1:


//--------------------- .nv.shared.lambda_11973   --------------------------
	.section	.nv.shared.lambda_11973,"aw",@nobits
	.sectionflags	@""
	.align	4
.nv.shared.lambda_11973:
	.zero		1536


//--------------------- .nv.shared.reserved.0     --------------------------
	.section	.nv.shared.reserved.0,"aw",@nobits
	.weak		__nv_reservedSMEM_offset_0_alias
	.size		__nv_reservedSMEM_offset_0_alias, 0, 64
	.other		__nv_reservedSMEM_offset_0_alias,@"STO_CUDA_RESERVED_SHARED STV_DEFAULT"
__nv_reservedSMEM_offset_0_alias:
	.zero		0
	.zero		64


//--------------------- .nv.constant0.lambda_11973 --------------------------
	.section	.nv.constant0.lambda_11973,"a",@progbits
	.sectionflags	@""
	.align	4
.nv.constant0.lambda_11973:
	.zero		912


//--------------------- SYMBOLS --------------------------

	.type		.nv.reservedSmem.offset0,@object
	.size		.nv.reservedSmem.offset0,0x4
	.type		.nv.reservedSmem.cap,@object
	.size		.nv.reservedSmem.cap,0x4
